	.headerflags	@"EF_CUDA_TEXMODE_UNIFIED EF_CUDA_64BIT_ADDRESS EF_CUDA_ACCELERATORS EF_CUDA_SM90 EF_CUDA_VIRTUAL_SM(EF_CUDA_SM90)"
	.elftype	@"ET_EXEC"


//--------------------- .nv.info                  --------------------------
	.section	.nv.info,"",@"SHT_CUDA_INFO"
	.align	4


	//----- nvinfo : EIATTR_REGCOUNT
	.align		4
        /*0000*/ 	.byte	0x04, 0x2f
        /*0002*/ 	.short	(.L_3 - .L_2)
	.align		4
.L_2:
        /*0004*/ 	.word	index@(triton_poi_fused__native_batch_norm_legit_no_training_cat_relu_49)
        /*0008*/ 	.word	0x0000001a


	//----- nvinfo : EIATTR_MIN_STACK_SIZE
	.align		4
.L_3:
        /*000c*/ 	.byte	0x04, 0x12
        /*000e*/ 	.short	(.L_5 - .L_4)
	.align		4
.L_4:
        /*0010*/ 	.word	index@(triton_poi_fused__native_batch_norm_legit_no_training_cat_relu_49)
        /*0014*/ 	.word	0x00000000


	//----- nvinfo : EIATTR_FRAME_SIZE
	.align		4
.L_5:
        /*0018*/ 	.byte	0x04, 0x11
        /*001a*/ 	.short	(.L_7 - .L_6)
	.align		4
.L_6:
        /*001c*/ 	.word	index@(triton_poi_fused__native_batch_norm_legit_no_training_cat_relu_49)
        /*0020*/ 	.word	0x00000000


	//----- nvinfo : EIATTR_MIN_STACK_SIZE
	.align		4
.L_7:
        /*0024*/ 	.byte	0x04, 0x12
        /*0026*/ 	.short	(.L_9 - .L_8)
	.align		4
.L_8:
        /*0028*/ 	.word	index@(triton_poi_fused__native_batch_norm_legit_no_training_cat_relu_49)
        /*002c*/ 	.word	0x00000000
.L_9:


//--------------------- .nv.info.triton_poi_fused__native_batch_norm_legit_no_training_cat_relu_49 --------------------------
	.section	.nv.info.triton_poi_fused__native_batch_norm_legit_no_training_cat_relu_49,"",@"SHT_CUDA_INFO"
	.sectionflags	@""
	.align	4


	//----- nvinfo : EIATTR_CUDA_API_VERSION
	.align		4
        /*0000*/ 	.byte	0x04, 0x37
        /*0002*/ 	.short	(.L_11 - .L_10)
.L_10:
        /*0004*/ 	.word	0x0000007c


	//----- nvinfo : EIATTR_KPARAM_INFO
	.align		4
.L_11:
        /*0008*/ 	.byte	0x04, 0x17
        /*000a*/ 	.short	(.L_13 - .L_12)
.L_12:
        /*000c*/ 	.word	0x00000000
        /*0010*/ 	.short	0x0009
        /*0012*/ 	.short	0x0048
        /*0014*/ 	.byte	0x00, 0xf0, 0x11, 0x00


	//----- nvinfo : EIATTR_KPARAM_INFO
	.align		4
.L_13:
        /*0018*/ 	.byte	0x04, 0x17
        /*001a*/ 	.short	(.L_15 - .L_14)
.L_14:
        /*001c*/ 	.word	0x00000000
        /*0020*/ 	.short	0x0008
        /*0022*/ 	.short	0x0040
        /*0024*/ 	.byte	0x00, 0xf4, 0x21, 0x00


	//----- nvinfo : EIATTR_KPARAM_INFO
	.align		4
.L_15:
        /*0028*/ 	.byte	0x04, 0x17
        /*002a*/ 	.short	(.L_17 - .L_16)
.L_16:
        /*002c*/ 	.word	0x00000000
        /*0030*/ 	.short	0x0007
        /*0032*/ 	.short	0x0038
        /*0034*/ 	.byte	0x00, 0xf4, 0x21, 0x00


	//----- nvinfo : EIATTR_KPARAM_INFO
	.align		4
.L_17:
        /*0038*/ 	.byte	0x04, 0x17
        /*003a*/ 	.short	(.L_19 - .L_18)
.L_18:
        /*003c*/ 	.word	0x00000000
        /*0040*/ 	.short	0x0006
        /*0042*/ 	.short	0x0030
        /*0044*/ 	.byte	0x00, 0xf4, 0x21, 0x00


	//----- nvinfo : EIATTR_KPARAM_INFO
	.align		4
.L_19:
        /*0048*/ 	.byte	0x04, 0x17
        /*004a*/ 	.short	(.L_21 - .L_20)
.L_20:
        /*004c*/ 	.word	0x00000000
        /*0050*/ 	.short	0x0005
        /*0052*/ 	.short	0x0028
        /*0054*/ 	.byte	0x00, 0xf4, 0x21, 0x00


	//----- nvinfo : EIATTR_KPARAM_INFO
	.align		4
.L_21:
        /*0058*/ 	.byte	0x04, 0x17
        /*005a*/ 	.short	(.L_23 - .L_22)
.L_22:
        /*005c*/ 	.word	0x00000000
        /*0060*/ 	.short	0x0004
        /*0062*/ 	.short	0x0020
        /*0064*/ 	.byte	0x00, 0xf4, 0x21, 0x00


	//----- nvinfo : EIATTR_KPARAM_INFO
	.align		4
.L_23:
        /*0068*/ 	.byte	0x04, 0x17
        /*006a*/ 	.short	(.L_25 - .L_24)
.L_24:
        /*006c*/ 	.word	0x00000000
        /*0070*/ 	.short	0x0003
        /*0072*/ 	.short	0x0018
        /*0074*/ 	.byte	0x00, 0xf4, 0x21, 0x00


	//----- nvinfo : EIATTR_KPARAM_INFO
	.align		4
.L_25:
        /*0078*/ 	.byte	0x04, 0x17
        /*007a*/ 	.short	(.L_27 - .L_26)
.L_26:
        /*007c*/ 	.word	0x00000000
        /*0080*/ 	.short	0x0002
        /*0082*/ 	.short	0x0010
        /*0084*/ 	.byte	0x00, 0xf4, 0x21, 0x00


	//----- nvinfo : EIATTR_KPARAM_INFO
	.align		4
.L_27:
        /*0088*/ 	.byte	0x04, 0x17
        /*008a*/ 	.short	(.L_29 - .L_28)
.L_28:
        /*008c*/ 	.word	0x00000000
        /*0090*/ 	.short	0x0001
        /*0092*/ 	.short	0x0008
        /*0094*/ 	.byte	0x00, 0xf4, 0x21, 0x00


	//----- nvinfo : EIATTR_KPARAM_INFO
	.align		4
.L_29:
        /*0098*/ 	.byte	0x04, 0x17
        /*009a*/ 	.short	(.L_31 - .L_30)
.L_30:
        /*009c*/ 	.word	0x00000000
        /*00a0*/ 	.short	0x0000
        /*00a2*/ 	.short	0x0000
        /*00a4*/ 	.byte	0x00, 0xf4, 0x21, 0x00


	//----- nvinfo : EIATTR_SPARSE_MMA_MASK
	.align		4
.L_31:
        /*00a8*/ 	.byte	0x03, 0x50
        /*00aa*/ 	.short	0x0000


	//----- nvinfo : EIATTR_MAXREG_COUNT
	.align		4
        /*00ac*/ 	.byte	0x03, 0x1b
        /*00ae*/ 	.short	0x00ff


	//----- nvinfo : EIATTR_EXIT_INSTR_OFFSETS
	.align		4
        /*00b0*/ 	.byte	0x04, 0x1c
        /*00b2*/ 	.short	(.L_33 - .L_32)


	//   ....[0]....
.L_32:
        /*00b4*/ 	.word	0x00000530


	//   ....[1]....
        /*00b8*/ 	.word	0x00000550


	//----- nvinfo : EIATTR_REQNTID
	.align		4
.L_33:
        /*00bc*/ 	.byte	0x04, 0x10
        /*00be*/ 	.short	(.L_35 - .L_34)
.L_34:
        /*00c0*/ 	.word	0x00000080
        /*00c4*/ 	.word	0x00000001
        /*00c8*/ 	.word	0x00000001


	//----- nvinfo : EIATTR_CBANK_PARAM_SIZE
	.align		4
.L_35:
        /*00cc*/ 	.byte	0x03, 0x19
        /*00ce*/ 	.short	0x004c


	//----- nvinfo : EIATTR_PARAM_CBANK
	.align		4
        /*00d0*/ 	.byte	0x04, 0x0a
        /*00d2*/ 	.short	(.L_37 - .L_36)
	.align		4
.L_36:
        /*00d4*/ 	.word	index@(.nv.constant0.triton_poi_fused__native_batch_norm_legit_no_training_cat_relu_49)
        /*00d8*/ 	.short	0x0210
        /*00da*/ 	.short	0x004c


	//----- nvinfo : EIATTR_SW_WAR
	.align		4
.L_37:
        /*00dc*/ 	.byte	0x04, 0x36
        /*00de*/ 	.short	(.L_39 - .L_38)
.L_38:
        /*00e0*/ 	.word	0x00000008
.L_39:


//--------------------- .nv.callgraph             --------------------------
	.section	.nv.callgraph,"",@"SHT_CUDA_CALLGRAPH"
	.align	4
	.sectionentsize	8
	.align		4
        /*0000*/ 	.word	0x00000000
	.align		4
        /*0004*/ 	.word	0xffffffff
	.align		4
        /*0008*/ 	.word	0x00000000
	.align		4
        /*000c*/ 	.word	0xfffffffe
	.align		4
        /*0010*/ 	.word	0x00000000
	.align		4
        /*0014*/ 	.word	0xfffffffd
	.align		4
        /*0018*/ 	.word	0x00000000
	.align		4
        /*001c*/ 	.word	0xfffffffc


//--------------------- .nv.constant4             --------------------------
	.section	.nv.constant4,"a",@progbits
	.align	8
	.align		8
.nv.constant4:
        /*0000*/ 	.dword	_$_str
	.align		8
        /*0008*/ 	.dword	_$_str_$_2


//--------------------- .text.triton_poi_fused__native_batch_norm_legit_no_training_cat_relu_49 --------------------------
	.section	.text.triton_poi_fused__native_batch_norm_legit_no_training_cat_relu_49,"ax",@progbits
	.align	128
        .global         triton_poi_fused__native_batch_norm_legit_no_training_cat_relu_49
        .type           triton_poi_fused__native_batch_norm_legit_no_training_cat_relu_49,@function
        .size           triton_poi_fused__native_batch_norm_legit_no_training_cat_relu_49,(.L_x_1 - triton_poi_fused__native_batch_norm_legit_no_training_cat_relu_49)
        .other          triton_poi_fused__native_batch_norm_legit_no_training_cat_relu_49,@"STO_CUDA_ENTRY STV_DEFAULT"
triton_poi_fused__native_batch_norm_legit_no_training_cat_relu_49:
.text.triton_poi_fused__native_batch_norm_legit_no_training_cat_relu_49:
[----:B------:R-:W0:Y:S01]  /*0000*/  LDC R1, c[0x0][0x28] ;  /* 0x00000a00ff017b82 */ /* 0x000e220000000800 */
[----:B------:R-:W1:Y:S07]  /*0010*/  S2R R0, SR_TID.X ;  /* 0x0000000000007919 */ /* 0x000e6e0000002100 */
[----:B------:R-:W2:Y:S01]  /*0020*/  LDC.64 R2, c[0x0][0x228] ;  /* 0x00008a00ff027b82 */ /* 0x000ea20000000a00 */
[----:B------:R-:W-:Y:S01]  /*0030*/  CS2R R8, SRZ ;  /* 0x0000000000087805 */ /* 0x000fe2000001ff00 */
[----:B------:R-:W-:Y:S01]  /*0040*/  ULDC.64 UR4, c[0x0][0x208] ;  /* 0x0000820000047ab9 */ /* 0x000fe20000000a00 */
[----:B------:R-:W3:Y:S05]  /*0050*/  S2R R5, SR_CTAID.X ;  /* 0x0000000000057919 */ /* 0x000eea0000002500 */
[----:B------:R-:W4:Y:S08]  /*0060*/  LDC.64 R20, c[0x0][0x210] ;  /* 0x00008400ff147b82 */ /* 0x000f300000000a00 */
[----:B------:R-:W5:Y:S08]  /*0070*/  LDC.64 R22, c[0x0][0x218] ;  /* 0x00008600ff167b82 */ /* 0x000f700000000a00 */
[----:B------:R-:W4:Y:S01]  /*0080*/  LDC.64 R16, c[0x0][0x220] ;  /* 0x00008800ff107b82 */ /* 0x000f220000000a00 */
[----:B-1----:R-:W-:-:S07]  /*0090*/  SHF.L.U32 R0, R0, 0x1, RZ ;  /* 0x0000000100007819 */ /* 0x002fce00000006ff */
[----:B------:R-:W1:Y:S01]  /*00a0*/  LDC.64 R14, c[0x0][0x230] ;  /* 0x00008c00ff0e7b82 */ /* 0x000e620000000a00 */
[----:B------:R-:W-:-:S04]  /*00b0*/  LOP3.LUT R0, R0, 0xfe, RZ, 0xc0, !PT ;  /* 0x000000fe00007812 */ /* 0x000fc800078ec0ff */
[----:B---3--:R-:W-:-:S03]  /*00c0*/  LEA R0, R5, R0, 0x8 ;  /* 0x0000000005007211 */ /* 0x008fc600078e40ff */
[----:B------:R-:W3:Y:S01]  /*00d0*/  LDC.64 R12, c[0x0][0x238] ;  /* 0x00008e00ff0c7b82 */ /* 0x000ee20000000a00 */
[C---:B------:R-:W-:Y:S01]  /*00e0*/  ISETP.GE.AND P0, PT, R0.reuse, 0x1600, PT ;  /* 0x000016000000780c */ /* 0x040fe20003f06270 */
[----:B------:R-:W-:-:S05]  /*00f0*/  IMAD.HI R4, R0, 0x2e8ba2e9, RZ ;  /* 0x2e8ba2e900047827 */ /* 0x000fca00078e02ff */
[----:B------:R-:W-:-:S04]  /*0100*/  SHF.R.U32.HI R5, RZ, 0x1f, R4 ;  /* 0x0000001fff057819 */ /* 0x000fc80000011604 */
[----:B------:R-:W-:-:S05]  /*0110*/  LEA.HI.SX32 R5, R4, R5, 0x1c ;  /* 0x0000000504057211 */ /* 0x000fca00078fe2ff */
[----:B------:R-:W-:-:S04]  /*0120*/  IMAD R10, R5, -0x58, R0 ;  /* 0xffffffa8050a7824 */ /* 0x000fc800078e0200 */
[----:B--2---:R-:W-:-:S05]  /*0130*/  IMAD.WIDE R2, R10, 0x4, R2 ;  /* 0x000000040a027825 */ /* 0x004fca00078e0202 */
[----:B------:R2:W3:Y:S01]  /*0140*/  @!P0 LDG.E.EL.64 R8, desc[UR4][R2.64] ;  /* 0x0000000402088981 */ /* 0x0004e2000c2e1b00 */
[C---:B------:R-:W-:Y:S01]  /*0150*/  ISETP.GE.AND P2, PT, R10.reuse, 0x2c, PT ;  /* 0x0000002c0a00780c */ /* 0x040fe20003f46270 */
[----:B------:R-:W-:Y:S01]  /*0160*/  IMAD R5, R5, 0x2c, R10 ;  /* 0x0000002c05057824 */ /* 0x000fe200078e020a */
[----:B------:R-:W-:Y:S02]  /*0170*/  ISETP.GT.AND P1, PT, R10, 0x2b, !P0 ;  /* 0x0000002b0a00780c */ /* 0x000fe40004724270 */
[----:B------:R-:W-:Y:S02]  /*0180*/  CS2R R6, SRZ ;  /* 0x0000000000067805 */ /* 0x000fe4000001ff00 */
[----:B------:R-:W-:Y:S01]  /*0190*/  ISETP.LT.AND P4, PT, R0, 0x1600, !P2 ;  /* 0x000016000000780c */ /* 0x000fe20005781270 */
[----:B----4-:R-:W-:-:S04]  /*01a0*/  IMAD.WIDE R20, R5, 0x4, R20 ;  /* 0x0000000405147825 */ /* 0x010fc800078e0214 */
[----:B-----5:R-:W-:Y:S01]  /*01b0*/  IMAD.WIDE R22, R5, 0x4, R22 ;  /* 0x0000000405167825 */ /* 0x020fe200078e0216 */
[----:B------:R-:W-:Y:S02]  /*01c0*/  CS2R R4, SRZ ;  /* 0x0000000000047805 */ /* 0x000fe4000001ff00 */
[----:B--2---:R-:W-:Y:S01]  /*01d0*/  CS2R R2, SRZ ;  /* 0x0000000000027805 */ /* 0x004fe2000001ff00 */
[----:B0-----:R-:W-:-:S03]  /*01e0*/  IMAD.WIDE R16, R10, 0x4, R16 ;  /* 0x000000040a107825 */ /* 0x001fc600078e0210 */
[----:B------:R0:W2:Y:S04]  /*01f0*/  @P1 LDG.E.EL.64 R4, desc[UR4][R22.64+-0xb0] ;  /* 0xffff500416041981 */ /* 0x0000a8000c2e1b00 */
[----:B------:R-:W4:Y:S01]  /*0200*/  @P4 LDG.E.EL.64 R6, desc[UR4][R20.64] ;  /* 0x0000000414064981 */ /* 0x000f22000c2e1b00 */
[----:B-1----:R-:W-:-:S03]  /*0210*/  IMAD.WIDE R14, R10, 0x4, R14 ;  /* 0x000000040a0e7825 */ /* 0x002fc600078e020e */
[----:B------:R1:W5:Y:S01]  /*0220*/  @!P0 LDG.E.EL.64 R2, desc[UR4][R16.64] ;  /* 0x0000000410028981 */ /* 0x000362000c2e1b00 */
[----:B---3--:R-:W-:Y:S01]  /*0230*/  IMAD.WIDE R18, R10, 0x4, R12 ;  /* 0x000000040a127825 */ /* 0x008fe200078e020c */
[----:B------:R-:W-:Y:S02]  /*0240*/  CS2R R12, SRZ ;  /* 0x00000000000c7805 */ /* 0x000fe4000001ff00 */
[----:B------:R-:W-:-:S04]  /*0250*/  CS2R R10, SRZ ;  /* 0x00000000000a7805 */ /* 0x000fc8000001ff00 */
[----:B------:R3:W2:Y:S01]  /*0260*/  @!P0 LDG.E.EL.64 R12, desc[UR4][R14.64] ;  /* 0x000000040e0c8981 */ /* 0x0006a2000c2e1b00 */
[----:B0-----:R-:W-:Y:S01]  /*0270*/  HFMA2.MMA R22, -RZ, RZ, 1.625, 0 ;  /* 0x3e800000ff167435 */ /* 0x001fe200000001ff */
[----:B-1----:R-:W0:Y:S02]  /*0280*/  LDC.64 R16, c[0x0][0x248] ;  /* 0x00009200ff107b82 */ /* 0x002e240000000a00 */
[----:B------:R1:W2:Y:S06]  /*0290*/  @!P0 LDG.E.EL.64 R10, desc[UR4][R18.64] ;  /* 0x00000004120a8981 */ /* 0x0002ac000c2e1b00 */
[----:B---3--:R-:W3:Y:S01]  /*02a0*/  LDC.64 R14, c[0x0][0x240] ;  /* 0x00009000ff0e7b82 */ /* 0x008ee20000000a00 */
[----:B0-----:R-:W-:-:S04]  /*02b0*/  IMAD.WIDE R16, R0, 0x4, R16 ;  /* 0x0000000400107825 */ /* 0x001fc800078e0210 */
[----:B---3--:R-:W-:-:S04]  /*02c0*/  IMAD.WIDE R14, R0, 0x4, R14 ;  /* 0x00000004000e7825 */ /* 0x008fc800078e020e */
[----:B------:R-:W-:-:S04]  /*02d0*/  FADD R8, R8, 0.0010000000474974513054 ;  /* 0x3a83126f08087421 */ /* 0x000fc80000000000 */
[----:B------:R-:W0:Y:S01]  /*02e0*/  MUFU.SQRT R20, R8 ;  /* 0x0000000800147308 */ /* 0x000e220000002000 */
[----:B------:R-:W-:-:S07]  /*02f0*/  FADD R9, R9, 0.0010000000474974513054 ;  /* 0x3a83126f09097421 */ /* 0x000fce0000000000 */
[----:B------:R3:W1:Y:S01]  /*0300*/  MUFU.SQRT R21, R9 ;  /* 0x0000000900157308 */ /* 0x0006620000002000 */
[C---:B0-----:R-:W-:Y:S02]  /*0310*/  FSETP.GT.AND P6, PT, R20.reuse, 8.50705917302346158658e+37, PT ;  /* 0x7e8000001400780b */ /* 0x041fe40003fc4000 */
[----:B------:R-:W-:Y:S01]  /*0320*/  FSETP.GEU.AND P3, PT, R20, 1.175494350822287508e-38, PT ;  /* 0x008000001400780b */ /* 0x000fe20003f6e000 */
[----:B---3--:R-:W0:Y:S01]  /*0330*/  LDC.64 R8, c[0x0][0x250] ;  /* 0x00009400ff087b82 */ /* 0x008e220000000a00 */
[----:B------:R-:W-:Y:S02]  /*0340*/  FSEL R23, R22, 1, P6 ;  /* 0x3f80000016177808 */ /* 0x000fe40003000000 */
[----:B-1----:R-:W-:-:S07]  /*0350*/  FSETP.GT.AND P5, PT, R21, 8.50705917302346158658e+37, PT ;  /* 0x7e8000001500780b */ /* 0x002fce0003fa4000 */
[----:B------:R-:W-:Y:S01]  /*0360*/  @P6 FMUL R20, R20, 0.25 ;  /* 0x3e80000014146820 */ /* 0x000fe20000400000 */
[----:B------:R-:W-:-:S03]  /*0370*/  FSETP.GEU.AND P6, PT, R21, 1.175494350822287508e-38, PT ;  /* 0x008000001500780b */ /* 0x000fc60003fce000 */
[----:B------:R-:W-:Y:S02]  /*0380*/  @!P3 FMUL R20, R20, 16777216 ;  /* 0x4b8000001414b820 */ /* 0x000fe40000400000 */
[----:B------:R-:W-:-:S08]  /*0390*/  @P5 FMUL R21, R21, 0.25 ;  /* 0x3e80000015155820 */ /* 0x000fd00000400000 */
[----:B------:R-:W-:Y:S01]  /*03a0*/  @!P6 FMUL R21, R21, 16777216 ;  /* 0x4b8000001515e820 */ /* 0x000fe20000400000 */
[----:B------:R-:W1:Y:S01]  /*03b0*/  MUFU.RCP R20, R20 ;  /* 0x0000001400147308 */ /* 0x000e620000001000 */
[----:B------:R-:W-:-:S07]  /*03c0*/  FSEL R18, R22, 1, P5 ;  /* 0x3f80000016127808 */ /* 0x000fce0002800000 */
[----:B------:R-:W3:Y:S01]  /*03d0*/  MUFU.RCP R21, R21 ;  /* 0x0000001500157308 */ /* 0x000ee20000001000 */
[----:B----4-:R-:W-:Y:S02]  /*03e0*/  SEL R6, R6, RZ, P4 ;  /* 0x000000ff06067207 */ /* 0x010fe40002000000 */
[----:B------:R-:W-:Y:S01]  /*03f0*/  SEL R7, R7, RZ, P4 ;  /* 0x000000ff07077207 */ /* 0x000fe20002000000 */
[----:B------:R-:W-:Y:S01]  /*0400*/  @!P3 FMUL R23, R23, 16777216 ;  /* 0x4b8000001717b820 */ /* 0x000fe20000400000 */
[----:B--2---:R-:W-:Y:S01]  /*0410*/  @P2 SEL R6, R4, RZ, P1 ;  /* 0x000000ff04062207 */ /* 0x004fe20000800000 */
[----:B------:R-:W-:Y:S01]  /*0420*/  @!P6 FMUL R18, R18, 16777216 ;  /* 0x4b8000001212e820 */ /* 0x000fe20000400000 */
[----:B------:R-:W-:Y:S01]  /*0430*/  @P2 SEL R7, R5, RZ, P1 ;  /* 0x000000ff05072207 */ /* 0x000fe20000800000 */
[----:B-1----:R-:W-:Y:S02]  /*0440*/  FMUL R23, R20, R23 ;  /* 0x0000001714177220 */ /* 0x002fe40000400000 */
[----:B-----5:R-:W-:-:S02]  /*0450*/  FADD R2, R6, -R2 ;  /* 0x8000000206027221 */ /* 0x020fc40000000000 */
[----:B------:R-:W-:Y:S01]  /*0460*/  FADD R3, R7, -R3 ;  /* 0x8000000307037221 */ /* 0x000fe20000000000 */
[----:B---3--:R-:W-:Y:S01]  /*0470*/  FMUL R18, R21, R18 ;  /* 0x0000001215127220 */ /* 0x008fe20000400000 */
[----:B------:R-:W-:-:S03]  /*0480*/  FMUL R23, R2, R23 ;  /* 0x0000001702177220 */ /* 0x000fc60000400000 */
[----:B------:R-:W-:Y:S01]  /*0490*/  FMUL R18, R3, R18 ;  /* 0x0000001203127220 */ /* 0x000fe20000400000 */
[----:B------:R-:W-:-:S03]  /*04a0*/  FFMA R10, R23, R12, R10 ;  /* 0x0000000c170a7223 */ /* 0x000fc6000000000a */
[----:B------:R-:W-:Y:S01]  /*04b0*/  FFMA R11, R18, R13, R11 ;  /* 0x0000000d120b7223 */ /* 0x000fe2000000000b */
[----:B------:R1:W-:Y:S01]  /*04c0*/  @!P0 STG.E.64 desc[UR4][R14.64], R6 ;  /* 0x000000060e008986 */ /* 0x0003e2000c101b04 */
[----:B------:R-:W-:-:S03]  /*04d0*/  FSETP.GEU.AND P1, PT, R10, RZ, PT ;  /* 0x000000ff0a00720b */ /* 0x000fc60003f2e000 */
[C---:B------:R-:W-:Y:S01]  /*04e0*/  FSETP.GEU.AND P2, PT, R11.reuse, RZ, PT ;  /* 0x000000ff0b00720b */ /* 0x040fe20003f4e000 */
[----:B------:R1:W-:Y:S01]  /*04f0*/  @!P0 STG.E.64 desc[UR4][R16.64], R10 ;  /* 0x0000000a10008986 */ /* 0x0003e2000c101b04 */
[----:B0-----:R-:W-:Y:S01]  /*0500*/  IMAD.WIDE R8, R0, 0x4, R8 ;  /* 0x0000000400087825 */ /* 0x001fe200078e0208 */
[----:B------:R-:W-:Y:S02]  /*0510*/  FSEL R2, R10, RZ, P1 ;  /* 0x000000ff0a027208 */ /* 0x000fe40000800000 */
[----:B------:R-:W-:Y:S01]  /*0520*/  FSEL R3, R11, RZ, P2 ;  /* 0x000000ff0b037208 */ /* 0x000fe20001000000 */
[----:B------:R-:W-:Y:S07]  /*0530*/  @P0 EXIT ;  /* 0x000000000000094d */ /* 0x000fee0003800000 */
[----:B------:R-:W-:Y:S01]  /*0540*/  STG.E.64 desc[UR4][R8.64], R2 ;  /* 0x0000000208007986 */ /* 0x000fe2000c101b04 */
[----:B------:R-:W-:Y:S05]  /*0550*/  EXIT ;  /* 0x000000000000794d */ /* 0x000fea0003800000 */
.L_x_0:
[----:B------:R-:W-:-:S00]  /*0560*/  BRA `(.L_x_0) ;  /* 0xfffffffc00fc7947 */ /* 0x000fc0000383ffff */
[----:B------:R-:W-:-:S00]  /*0570*/  NOP ;  /* 0x0000000000007918 */ /* 0x000fc00000000000 */
        /* <DEDUP_REMOVED lines=8> */
.L_x_1:


//--------------------- .nv.global.init           --------------------------
	.section	.nv.global.init,"aw",@progbits
.nv.global.init:
	.type		_$_str,@object
	.size		_$_str,(_$_str_$_2 - _$_str)
_$_str:
        /*0000*/ 	.byte	0x5f, 0x5f, 0x43, 0x55, 0x44, 0x41, 0x5f, 0x46, 0x54, 0x5a, 0x00
	.type		_$_str_$_2,@object
	.size		_$_str_$_2,(.L_1 - _$_str_$_2)
_$_str_$_2:
        /*000b*/ 	.byte	0x5f, 0x5f, 0x43, 0x55, 0x44, 0x41, 0x5f, 0x50, 0x52, 0x45, 0x43, 0x5f, 0x53, 0x51, 0x52, 0x54
        /*001b*/ 	.byte	0x00
.L_1:


//--------------------- .nv.constant0.triton_poi_fused__native_batch_norm_legit_no_training_cat_relu_49 --------------------------
	.section	.nv.constant0.triton_poi_fused__native_batch_norm_legit_no_training_cat_relu_49,"a",@progbits
	.sectionflags	@""
	.align	4
.nv.constant0.triton_poi_fused__native_batch_norm_legit_no_training_cat_relu_49:
	.zero		604
